	.headerflags	@"EF_CUDA_TEXMODE_UNIFIED EF_CUDA_64BIT_ADDRESS EF_CUDA_ACCELERATORS EF_CUDA_SM90 EF_CUDA_VIRTUAL_SM(EF_CUDA_SM90)"
	.elftype	@"ET_EXEC"


//--------------------- .nv.info                  --------------------------
	.section	.nv.info,"",@"SHT_CUDA_INFO"
	.align	4


	//----- nvinfo : EIATTR_REGCOUNT
	.align		4
        /*0000*/ 	.byte	0x04, 0x2f
        /*0002*/ 	.short	(.L_3 - .L_2)
	.align		4
.L_2:
        /*0004*/ 	.word	index@(triton_poi_fused__native_batch_norm_legit_no_training_mul_softplus_tanh_24)
        /*0008*/ 	.word	0x00000011


	//----- nvinfo : EIATTR_MIN_STACK_SIZE
	.align		4
.L_3:
        /*000c*/ 	.byte	0x04, 0x12
        /*000e*/ 	.short	(.L_5 - .L_4)
	.align		4
.L_4:
        /*0010*/ 	.word	index@(triton_poi_fused__native_batch_norm_legit_no_training_mul_softplus_tanh_24)
        /*0014*/ 	.word	0x00000000


	//----- nvinfo : EIATTR_FRAME_SIZE
	.align		4
.L_5:
        /*0018*/ 	.byte	0x04, 0x11
        /*001a*/ 	.short	(.L_7 - .L_6)
	.align		4
.L_6:
        /*001c*/ 	.word	index@(triton_poi_fused__native_batch_norm_legit_no_training_mul_softplus_tanh_24)
        /*0020*/ 	.word	0x00000000


	//----- nvinfo : EIATTR_MIN_STACK_SIZE
	.align		4
.L_7:
        /*0024*/ 	.byte	0x04, 0x12
        /*0026*/ 	.short	(.L_9 - .L_8)
	.align		4
.L_8:
        /*0028*/ 	.word	index@(triton_poi_fused__native_batch_norm_legit_no_training_mul_softplus_tanh_24)
        /*002c*/ 	.word	0x00000000
.L_9:


//--------------------- .nv.info.triton_poi_fused__native_batch_norm_legit_no_training_mul_softplus_tanh_24 --------------------------
	.section	.nv.info.triton_poi_fused__native_batch_norm_legit_no_training_mul_softplus_tanh_24,"",@"SHT_CUDA_INFO"
	.sectionflags	@""
	.align	4


	//----- nvinfo : EIATTR_CUDA_API_VERSION
	.align		4
        /*0000*/ 	.byte	0x04, 0x37
        /*0002*/ 	.short	(.L_11 - .L_10)
.L_10:
        /*0004*/ 	.word	0x0000007c


	//----- nvinfo : EIATTR_KPARAM_INFO
	.align		4
.L_11:
        /*0008*/ 	.byte	0x04, 0x17
        /*000a*/ 	.short	(.L_13 - .L_12)
.L_12:
        /*000c*/ 	.word	0x00000000
        /*0010*/ 	.short	0x0006
        /*0012*/ 	.short	0x0030
        /*0014*/ 	.byte	0x00, 0xf0, 0x11, 0x00


	//----- nvinfo : EIATTR_KPARAM_INFO
	.align		4
.L_13:
        /*0018*/ 	.byte	0x04, 0x17
        /*001a*/ 	.short	(.L_15 - .L_14)
.L_14:
        /*001c*/ 	.word	0x00000000
        /*0020*/ 	.short	0x0005
        /*0022*/ 	.short	0x0028
        /*0024*/ 	.byte	0x00, 0xf4, 0x21, 0x00


	//----- nvinfo : EIATTR_KPARAM_INFO
	.align		4
.L_15:
        /*0028*/ 	.byte	0x04, 0x17
        /*002a*/ 	.short	(.L_17 - .L_16)
.L_16:
        /*002c*/ 	.word	0x00000000
        /*0030*/ 	.short	0x0004
        /*0032*/ 	.short	0x0020
        /*0034*/ 	.byte	0x00, 0xf4, 0x21, 0x00


	//----- nvinfo : EIATTR_KPARAM_INFO
	.align		4
.L_17:
        /*0038*/ 	.byte	0x04, 0x17
        /*003a*/ 	.short	(.L_19 - .L_18)
.L_18:
        /*003c*/ 	.word	0x00000000
        /*0040*/ 	.short	0x0003
        /*0042*/ 	.short	0x0018
        /*0044*/ 	.byte	0x00, 0xf4, 0x21, 0x00


	//----- nvinfo : EIATTR_KPARAM_INFO
	.align		4
.L_19:
        /*0048*/ 	.byte	0x04, 0x17
        /*004a*/ 	.short	(.L_21 - .L_20)
.L_20:
        /*004c*/ 	.word	0x00000000
        /*0050*/ 	.short	0x0002
        /*0052*/ 	.short	0x0010
        /*0054*/ 	.byte	0x00, 0xf4, 0x21, 0x00


	//----- nvinfo : EIATTR_KPARAM_INFO
	.align		4
.L_21:
        /*0058*/ 	.byte	0x04, 0x17
        /*005a*/ 	.short	(.L_23 - .L_22)
.L_22:
        /*005c*/ 	.word	0x00000000
        /*0060*/ 	.short	0x0001
        /*0062*/ 	.short	0x0008
        /*0064*/ 	.byte	0x00, 0xf4, 0x21, 0x00


	//----- nvinfo : EIATTR_KPARAM_INFO
	.align		4
.L_23:
        /*0068*/ 	.byte	0x04, 0x17
        /*006a*/ 	.short	(.L_25 - .L_24)
.L_24:
        /*006c*/ 	.word	0x00000000
        /*0070*/ 	.short	0x0000
        /*0072*/ 	.short	0x0000
        /*0074*/ 	.byte	0x00, 0xf4, 0x21, 0x00


	//----- nvinfo : EIATTR_SPARSE_MMA_MASK
	.align		4
.L_25:
        /*0078*/ 	.byte	0x03, 0x50
        /*007a*/ 	.short	0x0000


	//----- nvinfo : EIATTR_MAXREG_COUNT
	.align		4
        /*007c*/ 	.byte	0x03, 0x1b
        /*007e*/ 	.short	0x00ff


	//----- nvinfo : EIATTR_EXIT_INSTR_OFFSETS
	.align		4
        /*0080*/ 	.byte	0x04, 0x1c
        /*0082*/ 	.short	(.L_27 - .L_26)


	//   ....[0]....
.L_26:
        /*0084*/ 	.word	0x00000690


	//----- nvinfo : EIATTR_REQNTID
	.align		4
.L_27:
        /*0088*/ 	.byte	0x04, 0x10
        /*008a*/ 	.short	(.L_29 - .L_28)
.L_28:
        /*008c*/ 	.word	0x00000080
        /*0090*/ 	.word	0x00000001
        /*0094*/ 	.word	0x00000001


	//----- nvinfo : EIATTR_CRS_STACK_SIZE
	.align		4
.L_29:
        /*0098*/ 	.byte	0x04, 0x1e
        /*009a*/ 	.short	(.L_31 - .L_30)
.L_30:
        /*009c*/ 	.word	0x00000000


	//----- nvinfo : EIATTR_CBANK_PARAM_SIZE
	.align		4
.L_31:
        /*00a0*/ 	.byte	0x03, 0x19
        /*00a2*/ 	.short	0x0034


	//----- nvinfo : EIATTR_PARAM_CBANK
	.align		4
        /*00a4*/ 	.byte	0x04, 0x0a
        /*00a6*/ 	.short	(.L_33 - .L_32)
	.align		4
.L_32:
        /*00a8*/ 	.word	index@(.nv.constant0.triton_poi_fused__native_batch_norm_legit_no_training_mul_softplus_tanh_24)
        /*00ac*/ 	.short	0x0210
        /*00ae*/ 	.short	0x0034


	//----- nvinfo : EIATTR_SW_WAR
	.align		4
.L_33:
        /*00b0*/ 	.byte	0x04, 0x36
        /*00b2*/ 	.short	(.L_35 - .L_34)
.L_34:
        /*00b4*/ 	.word	0x00000008
.L_35:


//--------------------- .nv.callgraph             --------------------------
	.section	.nv.callgraph,"",@"SHT_CUDA_CALLGRAPH"
	.align	4
	.sectionentsize	8
	.align		4
        /*0000*/ 	.word	0x00000000
	.align		4
        /*0004*/ 	.word	0xffffffff
	.align		4
        /*0008*/ 	.word	0x00000000
	.align		4
        /*000c*/ 	.word	0xfffffffe
	.align		4
        /*0010*/ 	.word	0x00000000
	.align		4
        /*0014*/ 	.word	0xfffffffd
	.align		4
        /*0018*/ 	.word	0x00000000
	.align		4
        /*001c*/ 	.word	0xfffffffc


//--------------------- .nv.constant4             --------------------------
	.section	.nv.constant4,"a",@progbits
	.align	8
	.align		8
.nv.constant4:
        /*0000*/ 	.dword	_$_str
	.align		8
        /*0008*/ 	.dword	_$_str_$_2


//--------------------- .text.triton_poi_fused__native_batch_norm_legit_no_training_mul_softplus_tanh_24 --------------------------
	.section	.text.triton_poi_fused__native_batch_norm_legit_no_training_mul_softplus_tanh_24,"ax",@progbits
	.align	128
        .global         triton_poi_fused__native_batch_norm_legit_no_training_mul_softplus_tanh_24
        .type           triton_poi_fused__native_batch_norm_legit_no_training_mul_softplus_tanh_24,@function
        .size           triton_poi_fused__native_batch_norm_legit_no_training_mul_softplus_tanh_24,(.L_x_6 - triton_poi_fused__native_batch_norm_legit_no_training_mul_softplus_tanh_24)
        .other          triton_poi_fused__native_batch_norm_legit_no_training_mul_softplus_tanh_24,@"STO_CUDA_ENTRY STV_DEFAULT"
triton_poi_fused__native_batch_norm_legit_no_training_mul_softplus_tanh_24:
.text.triton_poi_fused__native_batch_norm_legit_no_training_mul_softplus_tanh_24:
[----:B------:R-:W0:Y:S01]  /*0000*/  LDC R1, c[0x0][0x28] ;  /* 0x00000a00ff017b82 */ /* 0x000e220000000800 */
[----:B------:R-:W1:Y:S07]  /*0010*/  S2R R2, SR_TID.X ;  /* 0x0000000000027919 */ /* 0x000e6e0000002100 */
[----:B------:R-:W2:Y:S01]  /*0020*/  LDC.64 R8, c[0x0][0x228] ;  /* 0x00008a00ff087b82 */ /* 0x000ea20000000a00 */
[----:B------:R-:W-:Y:S01]  /*0030*/  ULDC.64 UR4, c[0x0][0x208] ;  /* 0x0000820000047ab9 */ /* 0x000fe20000000a00 */
[----:B------:R-:W3:Y:S06]  /*0040*/  S2R R3, SR_CTAID.X ;  /* 0x0000000000037919 */ /* 0x000eec0000002500 */
[----:B------:R-:W4:Y:S08]  /*0050*/  LDC.64 R4, c[0x0][0x218] ;  /* 0x00008600ff047b82 */ /* 0x000f300000000a00 */
[----:B------:R-:W5:Y:S08]  /*0060*/  LDC.64 R6, c[0x0][0x220] ;  /* 0x00008800ff067b82 */ /* 0x000f700000000a00 */
[----:B------:R-:W5:Y:S01]  /*0070*/  LDC.64 R12, c[0x0][0x238] ;  /* 0x00008e00ff0c7b82 */ /* 0x000f620000000a00 */
[----:B-1----:R-:W-:-:S07]  /*0080*/  LOP3.LUT R2, R2, 0x7f, RZ, 0xc0, !PT ;  /* 0x0000007f02027812 */ /* 0x002fce00078ec0ff */
[----:B------:R-:W1:Y:S01]  /*0090*/  LDC.64 R10, c[0x0][0x230] ;  /* 0x00008c00ff0a7b82 */ /* 0x000e620000000a00 */
[----:B---3--:R-:W-:Y:S02]  /*00a0*/  SHF.R.S32.HI R0, RZ, 0x18, R3 ;  /* 0x00000018ff007819 */ /* 0x008fe40000011403 */
[----:B------:R-:W-:Y:S02]  /*00b0*/  LEA R2, R3, R2, 0x7 ;  /* 0x0000000203027211 */ /* 0x000fe400078e38ff */
[----:B------:R-:W-:-:S04]  /*00c0*/  SGXT R3, R0, 0x1 ;  /* 0x000000010003781a */ /* 0x000fc80000000200 */
[----:B------:R-:W-:-:S04]  /*00d0*/  LEA.HI R3, R3, R2, RZ, 0x7 ;  /* 0x0000000203037211 */ /* 0x000fc800078f38ff */
[----:B------:R-:W-:-:S04]  /*00e0*/  LOP3.LUT R3, R3, 0xffffff80, RZ, 0xc0, !PT ;  /* 0xffffff8003037812 */ /* 0x000fc800078ec0ff */
[----:B------:R-:W-:-:S05]  /*00f0*/  IADD3 R3, R2, -R3, RZ ;  /* 0x8000000302037210 */ /* 0x000fca0007ffe0ff */
[----:B--2---:R-:W-:-:S06]  /*0100*/  IMAD.WIDE R8, R3, 0x4, R8 ;  /* 0x0000000403087825 */ /* 0x004fcc00078e0208 */
[----:B------:R2:W3:Y:S01]  /*0110*/  LDG.E.EL R8, desc[UR4][R8.64] ;  /* 0x0000000408087981 */ /* 0x0004e2000c2e1900 */
[----:B----4-:R-:W-:-:S04]  /*0120*/  IMAD.WIDE R4, R2, 0x4, R4 ;  /* 0x0000000402047825 */ /* 0x010fc800078e0204 */
[C---:B-----5:R-:W-:Y:S02]  /*0130*/  IMAD.WIDE R6, R3.reuse, 0x4, R6 ;  /* 0x0000000403067825 */ /* 0x060fe400078e0206 */
[----:B------:R4:W5:Y:S02]  /*0140*/  LDG.E R4, desc[UR4][R4.64] ;  /* 0x0000000404047981 */ /* 0x000964000c1e1900 */
[C---:B0-----:R-:W-:Y:S02]  /*0150*/  IMAD.WIDE R12, R3.reuse, 0x4, R12 ;  /* 0x00000004030c7825 */ /* 0x041fe400078e020c */
[----:B------:R-:W5:Y:S02]  /*0160*/  LDG.E.EL R7, desc[UR4][R6.64] ;  /* 0x0000000406077981 */ /* 0x000f64000c2e1900 */
[----:B-1----:R-:W-:Y:S02]  /*0170*/  IMAD.WIDE R10, R3, 0x4, R10 ;  /* 0x00000004030a7825 */ /* 0x002fe400078e020a */
[----:B------:R-:W4:Y:S04]  /*0180*/  LDG.E.EL R12, desc[UR4][R12.64] ;  /* 0x000000040c0c7981 */ /* 0x000f28000c2e1900 */
[----:B------:R-:W4:Y:S01]  /*0190*/  LDG.E.EL R3, desc[UR4][R10.64] ;  /* 0x000000040a037981 */ /* 0x000f22000c2e1900 */
[----:B------:R-:W-:Y:S01]  /*01a0*/  HFMA2.MMA R14, -RZ, RZ, 1.625, 0 ;  /* 0x3e800000ff0e7435 */ /* 0x000fe200000001ff */
[----:B--2---:R-:W-:Y:S01]  /*01b0*/  MOV R9, 0x3d39bf78 ;  /* 0x3d39bf7800097802 */ /* 0x004fe20000000f00 */
[----:B------:R-:W-:Y:S01]  /*01c0*/  BSSY B0, `(.L_x_0) ;  /* 0x000002f000007945 */ /* 0x000fe20003800000 */
[----:B---3--:R-:W-:-:S04]  /*01d0*/  FADD R8, R8, 9.9999997473787516356e-06 ;  /* 0x3727c5ac08087421 */ /* 0x008fc80000000000 */
[----:B------:R-:W0:Y:S02]  /*01e0*/  MUFU.SQRT R0, R8 ;  /* 0x0000000800007308 */ /* 0x000e240000002000 */
[C---:B0-----:R-:W-:Y:S02]  /*01f0*/  FSETP.GT.AND P0, PT, R0.reuse, 8.50705917302346158658e+37, PT ;  /* 0x7e8000000000780b */ /* 0x041fe40003f04000 */
[----:B------:R-:W-:-:S11]  /*0200*/  FSETP.GEU.AND P1, PT, R0, 1.175494350822287508e-38, PT ;  /* 0x008000000000780b */ /* 0x000fd60003f2e000 */
[----:B------:R-:W-:-:S04]  /*0210*/  @P0 FMUL R0, R0, 0.25 ;  /* 0x3e80000000000820 */ /* 0x000fc80000400000 */
[----:B------:R-:W-:-:S06]  /*0220*/  @!P1 FMUL R0, R0, 16777216 ;  /* 0x4b80000000009820 */ /* 0x000fcc0000400000 */
[----:B------:R-:W0:Y:S01]  /*0230*/  MUFU.RCP R0, R0 ;  /* 0x0000000000007308 */ /* 0x000e220000001000 */
[----:B----4-:R-:W-:Y:S01]  /*0240*/  FSEL R5, R14, 1, P0 ;  /* 0x3f8000000e057808 */ /* 0x010fe20000000000 */
[----:B-----5:R-:W-:-:S04]  /*0250*/  FADD R4, R4, -R7 ;  /* 0x8000000704047221 */ /* 0x020fc80000000000 */
[----:B------:R-:W-:-:S04]  /*0260*/  @!P1 FMUL R5, R5, 16777216 ;  /* 0x4b80000005059820 */ /* 0x000fc80000400000 */
[----:B0-----:R-:W-:-:S04]  /*0270*/  FMUL R5, R0, R5 ;  /* 0x0000000500057220 */ /* 0x001fc80000400000 */
[----:B------:R-:W-:-:S04]  /*0280*/  FMUL R4, R4, R5 ;  /* 0x0000000504047220 */ /* 0x000fc80000400000 */
[----:B------:R-:W-:-:S04]  /*0290*/  FFMA R3, R3, R4, R12 ;  /* 0x0000000403037223 */ /* 0x000fc8000000000c */
[----:B------:R-:W-:-:S05]  /*02a0*/  FMUL R4, R3, 1.4426950216293334961 ;  /* 0x3fb8aa3b03047820 */ /* 0x000fca0000400000 */
[----:B------:R-:W-:-:S13]  /*02b0*/  FSETP.GEU.AND P0, PT, R4, -126, PT ;  /* 0xc2fc00000400780b */ /* 0x000fda0003f0e000 */
[----:B------:R-:W-:-:S04]  /*02c0*/  @!P0 FMUL R4, R4, 0.5 ;  /* 0x3f00000004048820 */ /* 0x000fc80000400000 */
[----:B------:R-:W0:Y:S02]  /*02d0*/  MUFU.EX2 R0, R4 ;  /* 0x0000000400007308 */ /* 0x000e240000000800 */
[----:B0-----:R-:W-:-:S04]  /*02e0*/  @!P0 FMUL R0, R0, R0 ;  /* 0x0000000000008220 */ /* 0x001fc80000400000 */
[----:B------:R-:W-:-:S05]  /*02f0*/  FADD.FTZ.RZ R5, R0, 1 ;  /* 0x3f80000000057421 */ /* 0x000fca000001c000 */
[----:B------:R-:W-:-:S04]  /*0300*/  IADD3 R5, R5, -0x3f400000, RZ ;  /* 0xc0c0000005057810 */ /* 0x000fc80007ffe0ff */
[----:B------:R-:W-:-:S04]  /*0310*/  LOP3.LUT R5, R5, 0xff800000, RZ, 0xc0, !PT ;  /* 0xff80000005057812 */ /* 0x000fc800078ec0ff */
[----:B------:R-:W-:Y:S02]  /*0320*/  IADD3 R7, -R5, 0x40800000, RZ ;  /* 0x4080000005077810 */ /* 0x000fe40007ffe1ff */
[----:B------:R-:W-:-:S03]  /*0330*/  IADD3 R6, R0, -R5, RZ ;  /* 0x8000000500067210 */ /* 0x000fc60007ffe0ff */
[----:B------:R-:W-:-:S04]  /*0340*/  FFMA.FTZ R7, R7, R14, -1 ;  /* 0xbf80000007077423 */ /* 0x000fc8000001000e */
[----:B------:R-:W-:-:S04]  /*0350*/  FADD R6, R6, R7 ;  /* 0x0000000706067221 */ /* 0x000fc80000000000 */
[----:B------:R-:W-:-:S04]  /*0360*/  FFMA.FTZ R7, R6, -R9, 0.10546888411045074463 ;  /* 0x3dd8001206077423 */ /* 0x000fc80000010809 */
[----:B------:R-:W-:-:S04]  /*0370*/  FFMA.FTZ R7, R6, R7, -0.13229703903198242188 ;  /* 0xbe0778e006077423 */ /* 0x000fc80000010007 */
[----:B------:R-:W-:-:S04]  /*0380*/  FFMA.FTZ R7, R6, R7, 0.14491446316242218018 ;  /* 0x3e14647506077423 */ /* 0x000fc80000010007 */
[----:B------:R-:W-:-:S04]  /*0390*/  FFMA.FTZ R7, R6, R7, -0.16641564667224884033 ;  /* 0xbe2a68dd06077423 */ /* 0x000fc80000010007 */
[----:B------:R-:W-:-:S04]  /*03a0*/  FFMA.FTZ R7, R6, R7, 0.19988867640495300293 ;  /* 0x3e4caf9e06077423 */ /* 0x000fc80000010007 */
[----:B------:R-:W-:Y:S01]  /*03b0*/  FFMA.FTZ R7, R6, R7, -0.25000196695327758789 ;  /* 0xbe80004206077423 */ /* 0x000fe20000010007 */
[----:B------:R-:W-:-:S03]  /*03c0*/  ISETP.GE.U32.AND P1, PT, R0, 0x7f800000, PT ;  /* 0x7f8000000000780c */ /* 0x000fc60003f26070 */
[----:B------:R-:W-:Y:S01]  /*03d0*/  FFMA.FTZ R7, R6, R7, 0.33333510160446166992 ;  /* 0x3eaaaae606077423 */ /* 0x000fe20000010007 */
[----:B------:R-:W-:-:S03]  /*03e0*/  I2FP.F32.S32 R5, R5 ;  /* 0x0000000500057245 */ /* 0x000fc60000201400 */
[----:B------:R-:W-:-:S04]  /*03f0*/  FFMA.FTZ R7, R6, R7, -0.5 ;  /* 0xbf00000006077423 */ /* 0x000fc80000010007 */
[----:B------:R-:W-:Y:S01]  /*0400*/  FMUL R7, R6, R7 ;  /* 0x0000000706077220 */ /* 0x000fe20000400000 */
[----:B------:R-:W-:-:S03]  /*0410*/  FMUL R5, R5, 1.1920928955078125e-07 ;  /* 0x3400000005057820 */ /* 0x000fc60000400000 */
[----:B------:R-:W-:Y:S01]  /*0420*/  FFMA.FTZ R6, R6, R7, R6 ;  /* 0x0000000706067223 */ /* 0x000fe20000010006 */
[----:B------:R-:W-:-:S03]  /*0430*/  FSETP.GT.AND P0, PT, R3, 20, PT ;  /* 0x41a000000300780b */ /* 0x000fc60003f04000 */
[----:B------:R-:W-:Y:S01]  /*0440*/  FFMA.FTZ R6, R5, 0.69314718246459960938, R6 ;  /* 0x3f31721805067823 */ /* 0x000fe20000010006 */
[----:B------:R-:W-:Y:S09]  /*0450*/  @!P1 BRA `(.L_x_1) ;  /* 0x0000000000149947 */ /* 0x000ff20003800000 */
[C---:B------:R-:W-:Y:S02]  /*0460*/  ISETP.GE.AND P1, PT, R0.reuse, -0x407fffff, PT ;  /* 0xbf8000010000780c */ /* 0x040fe40003f26270 */
[----:B------:R-:W-:-:S11]  /*0470*/  FSETP.NEU.AND P2, PT, R0, RZ, PT ;  /* 0x000000ff0000720b */ /* 0x000fd60003f4d000 */
[----:B------:R-:W-:-:S05]  /*0480*/  @P1 MOV R5, 0x7f800000 ;  /* 0x7f80000000051802 */ /* 0x000fca0000000f00 */
[----:B------:R-:W-:-:S05]  /*0490*/  @P1 FFMA.FTZ R6, R0, R5, +INF ;  /* 0x7f80000000061423 */ /* 0x000fca0000010005 */
[----:B------:R-:W-:-:S07]  /*04a0*/  FSEL R6, R6, -RZ, P2 ;  /* 0x800000ff06067208 */ /* 0x000fce0001000000 */
.L_x_1:
[----:B------:R-:W-:Y:S05]  /*04b0*/  BSYNC B0 ;  /* 0x0000000000007941 */ /* 0x000fea0003800000 */
.L_x_0:
[----:B------:R-:W-:Y:S01]  /*04c0*/  FSEL R9, R3, R6, P0 ;  /* 0x0000000603097208 */ /* 0x000fe20000000000 */
[----:B------:R-:W-:Y:S01]  /*04d0*/  BSSY B0, `(.L_x_2) ;  /* 0x0000016000007945 */ /* 0x000fe20003800000 */
[----:B------:R-:W-:-:S03]  /*04e0*/  SHF.R.S32.HI R7, RZ, 0x1f, R2 ;  /* 0x0000001fff077819 */ /* 0x000fc60000011402 */
[----:B------:R-:W-:-:S05]  /*04f0*/  FADD.FTZ R6, |R9|, -RZ ;  /* 0x800000ff09067221 */ /* 0x000fca0000010200 */
[----:B------:R-:W-:-:S13]  /*0500*/  FSETP.GE.AND P0, PT, R6, 0.60000002384185791016, PT ;  /* 0x3f19999a0600780b */ /* 0x000fda0003f06000 */
[----:B------:R-:W-:Y:S05]  /*0510*/  @!P0 BRA `(.L_x_3) ;  /* 0x0000000000288947 */ /* 0x000fea0003800000 */
[C---:B------:R-:W-:Y:S01]  /*0520*/  FMUL R4, R6.reuse, 2.8853900432586669922 ;  /* 0x4038aa3b06047820 */ /* 0x040fe20000400000 */
[----:B------:R-:W-:Y:S01]  /*0530*/  HFMA2.MMA R0, -RZ, RZ, 1.875, 0 ;  /* 0x3f800000ff007435 */ /* 0x000fe200000001ff */
[----:B------:R-:W-:-:S04]  /*0540*/  FSETP.GE.AND P0, PT, R6, 9.010913848876953125, PT ;  /* 0x41102cb40600780b */ /* 0x000fc80003f06000 */
[----:B------:R-:W0:Y:S02]  /*0550*/  MUFU.EX2 R4, R4 ;  /* 0x0000000400047308 */ /* 0x000e240000000800 */
[----:B0-----:R-:W-:-:S06]  /*0560*/  FADD R5, R4, 1 ;  /* 0x3f80000004057421 */ /* 0x001fcc0000000000 */
[----:B------:R-:W0:Y:S02]  /*0570*/  MUFU.RCP R5, R5 ;  /* 0x0000000500057308 */ /* 0x000e240000001000 */
[----:B0-----:R-:W-:-:S05]  /*0580*/  FFMA.FTZ R0, R5, -2, R0 ;  /* 0xc000000005007823 */ /* 0x001fca0000010000 */
[----:B------:R-:W-:-:S04]  /*0590*/  FSEL R0, R0, 1, !P0 ;  /* 0x3f80000000007808 */ /* 0x000fc80004000000 */
[----:B------:R-:W-:Y:S01]  /*05a0*/  LOP3.LUT R0, R0, 0x80000000, R9, 0xf8, !PT ;  /* 0x8000000000007812 */ /* 0x000fe200078ef809 */
[----:B------:R-:W-:Y:S06]  /*05b0*/  BRA `(.L_x_4) ;  /* 0x00000000001c7947 */ /* 0x000fec0003800000 */
.L_x_3:
[----:B------:R-:W-:Y:S01]  /*05c0*/  MOV R0, 0x3c80f082 ;  /* 0x3c80f08200007802 */ /* 0x000fe20000000f00 */
[----:B------:R-:W-:-:S04]  /*05d0*/  FMUL R5, R9, R9 ;  /* 0x0000000909057220 */ /* 0x000fc80000400000 */
[----:B------:R-:W-:-:S04]  /*05e0*/  FFMA.FTZ R0, R5, R0, -0.052303962409496307373 ;  /* 0xbd563cae05007423 */ /* 0x000fc80000010000 */
[----:B------:R-:W-:-:S04]  /*05f0*/  FFMA.FTZ R0, R5, R0, 0.1331529766321182251 ;  /* 0x3e08594105007423 */ /* 0x000fc80000010000 */
[----:B------:R-:W-:-:S04]  /*0600*/  FFMA.FTZ R0, R5, R0, -0.33332768082618713379 ;  /* 0xbeaaa9ed05007423 */ /* 0x000fc80000010000 */
[----:B------:R-:W-:-:S04]  /*0610*/  FFMA.FTZ R0, R5, R0, RZ ;  /* 0x0000000005007223 */ /* 0x000fc800000100ff */
[----:B------:R-:W-:-:S07]  /*0620*/  FFMA.FTZ R0, R9, R0, R9 ;  /* 0x0000000009007223 */ /* 0x000fce0000010009 */
.L_x_4:
[----:B------:R-:W-:Y:S05]  /*0630*/  BSYNC B0 ;  /* 0x0000000000007941 */ /* 0x000fea0003800000 */
.L_x_2:
[----:B------:R-:W-:Y:S01]  /*0640*/  ULDC.64 UR6, c[0x0][0x210] ;  /* 0x0000840000067ab9 */ /* 0x000fe20000000a00 */
[----:B------:R-:W-:Y:S01]  /*0650*/  FMUL R3, R3, R0 ;  /* 0x0000000003037220 */ /* 0x000fe20000400000 */
[----:B------:R-:W-:-:S04]  /*0660*/  LEA R4, P0, R2, UR6, 0x2 ;  /* 0x0000000602047c11 */ /* 0x000fc8000f8010ff */
[----:B------:R-:W-:-:S05]  /*0670*/  LEA.HI.X R5, R2, UR7, R7, 0x2, P0 ;  /* 0x0000000702057c11 */ /* 0x000fca00080f1407 */
[----:B------:R-:W-:Y:S01]  /*0680*/  STG.E desc[UR4][R4.64], R3 ;  /* 0x0000000304007986 */ /* 0x000fe2000c101904 */
[----:B------:R-:W-:Y:S05]  /*0690*/  EXIT ;  /* 0x000000000000794d */ /* 0x000fea0003800000 */
.L_x_5:
[----:B------:R-:W-:-:S00]  /*06a0*/  BRA `(.L_x_5) ;  /* 0xfffffffc00fc7947 */ /* 0x000fc0000383ffff */
[----:B------:R-:W-:-:S00]  /*06b0*/  NOP ;  /* 0x0000000000007918 */ /* 0x000fc00000000000 */
        /* <DEDUP_REMOVED lines=12> */
.L_x_6:


//--------------------- .nv.global.init           --------------------------
	.section	.nv.global.init,"aw",@progbits
.nv.global.init:
	.type		_$_str,@object
	.size		_$_str,(_$_str_$_2 - _$_str)
_$_str:
        /*0000*/ 	.byte	0x5f, 0x5f, 0x43, 0x55, 0x44, 0x41, 0x5f, 0x46, 0x54, 0x5a, 0x00
	.type		_$_str_$_2,@object
	.size		_$_str_$_2,(.L_1 - _$_str_$_2)
_$_str_$_2:
        /*000b*/ 	.byte	0x5f, 0x5f, 0x43, 0x55, 0x44, 0x41, 0x5f, 0x50, 0x52, 0x45, 0x43, 0x5f, 0x53, 0x51, 0x52, 0x54
        /*001b*/ 	.byte	0x00
.L_1:


//--------------------- .nv.constant0.triton_poi_fused__native_batch_norm_legit_no_training_mul_softplus_tanh_24 --------------------------
	.section	.nv.constant0.triton_poi_fused__native_batch_norm_legit_no_training_mul_softplus_tanh_24,"a",@progbits
	.sectionflags	@""
	.align	4
.nv.constant0.triton_poi_fused__native_batch_norm_legit_no_training_mul_softplus_tanh_24:
	.zero		580
